//
// Generated by NVIDIA NVVM Compiler
//
// Compiler Build ID: CL-36424714
// Cuda compilation tools, release 13.0, V13.0.88
// Based on NVVM 20.0.0
//

.version 9.0
.target sm_100
.address_size 64

	// .globl	_Z17matrixMultiplyGPUPfS_S_iiiiii
// _ZZ22matrixMultiplyGPUTiledPfS_S_iiiiiiE5tileA has been demoted
// _ZZ22matrixMultiplyGPUTiledPfS_S_iiiiiiE5tileB has been demoted

.visible .entry _Z17matrixMultiplyGPUPfS_S_iiiiii(
	.param .u64 .ptr .align 1 _Z17matrixMultiplyGPUPfS_S_iiiiii_param_0,
	.param .u64 .ptr .align 1 _Z17matrixMultiplyGPUPfS_S_iiiiii_param_1,
	.param .u64 .ptr .align 1 _Z17matrixMultiplyGPUPfS_S_iiiiii_param_2,
	.param .u32 _Z17matrixMultiplyGPUPfS_S_iiiiii_param_3,
	.param .u32 _Z17matrixMultiplyGPUPfS_S_iiiiii_param_4,
	.param .u32 _Z17matrixMultiplyGPUPfS_S_iiiiii_param_5,
	.param .u32 _Z17matrixMultiplyGPUPfS_S_iiiiii_param_6,
	.param .u32 _Z17matrixMultiplyGPUPfS_S_iiiiii_param_7,
	.param .u32 _Z17matrixMultiplyGPUPfS_S_iiiiii_param_8
)
{
	.reg .pred 	%p<13>;
	.reg .b32 	%r<44>;
	.reg .b32 	%f<68>;
	.reg .b64 	%rd<53>;

	ld.param.u64 	%rd7, [_Z17matrixMultiplyGPUPfS_S_iiiiii_param_0];
	ld.param.u64 	%rd8, [_Z17matrixMultiplyGPUPfS_S_iiiiii_param_1];
	ld.param.u64 	%rd6, [_Z17matrixMultiplyGPUPfS_S_iiiiii_param_2];
	ld.param.u32 	%r18, [_Z17matrixMultiplyGPUPfS_S_iiiiii_param_4];
	ld.param.u32 	%r19, [_Z17matrixMultiplyGPUPfS_S_iiiiii_param_6];
	ld.param.u32 	%r21, [_Z17matrixMultiplyGPUPfS_S_iiiiii_param_7];
	ld.param.u32 	%r20, [_Z17matrixMultiplyGPUPfS_S_iiiiii_param_8];
	cvta.to.global.u64 	%rd1, %rd8;
	cvta.to.global.u64 	%rd2, %rd7;
	mov.u32 	%r23, %ntid.x;
	mov.u32 	%r24, %ctaid.x;
	mov.u32 	%r25, %tid.x;
	mad.lo.s32 	%r1, %r23, %r24, %r25;
	mov.u32 	%r26, %ntid.y;
	mov.u32 	%r27, %ctaid.y;
	mov.u32 	%r28, %tid.y;
	mad.lo.s32 	%r29, %r26, %r27, %r28;
	setp.ge.s32 	%p1, %r1, %r20;
	setp.ge.s32 	%p2, %r29, %r21;
	or.pred  	%p3, %p1, %p2;
	@%p3 bra 	$L__BB0_14;
	setp.lt.s32 	%p4, %r18, 1;
	mov.f32 	%f67, 0f00000000;
	@%p4 bra 	$L__BB0_13;
	mul.lo.s32 	%r3, %r18, %r29;
	and.b32  	%r4, %r18, 7;
	setp.lt.u32 	%p5, %r18, 8;
	mov.f32 	%f67, 0f00000000;
	mov.b32 	%r42, 0;
	@%p5 bra 	$L__BB0_5;
	and.b32  	%r42, %r18, 2147483640;
	neg.s32 	%r40, %r42;
	shl.b32 	%r7, %r19, 3;
	mul.wide.u32 	%rd9, %r3, 4;
	add.s64 	%rd10, %rd9, %rd2;
	add.s64 	%rd52, %rd10, 16;
	mov.f32 	%f67, 0f00000000;
	mul.wide.s32 	%rd13, %r19, 4;
	mov.u32 	%r39, %r1;
$L__BB0_4:
	.pragma "nounroll";
	ld.global.f32 	%f17, [%rd52+-16];
	mul.wide.s32 	%rd11, %r39, 4;
	add.s64 	%rd12, %rd1, %rd11;
	ld.global.f32 	%f18, [%rd12];
	fma.rn.f32 	%f19, %f17, %f18, %f67;
	ld.global.f32 	%f20, [%rd52+-12];
	add.s64 	%rd14, %rd12, %rd13;
	ld.global.f32 	%f21, [%rd14];
	fma.rn.f32 	%f22, %f20, %f21, %f19;
	ld.global.f32 	%f23, [%rd52+-8];
	add.s64 	%rd15, %rd14, %rd13;
	ld.global.f32 	%f24, [%rd15];
	fma.rn.f32 	%f25, %f23, %f24, %f22;
	ld.global.f32 	%f26, [%rd52+-4];
	add.s64 	%rd16, %rd15, %rd13;
	ld.global.f32 	%f27, [%rd16];
	fma.rn.f32 	%f28, %f26, %f27, %f25;
	ld.global.f32 	%f29, [%rd52];
	add.s64 	%rd17, %rd16, %rd13;
	ld.global.f32 	%f30, [%rd17];
	fma.rn.f32 	%f31, %f29, %f30, %f28;
	ld.global.f32 	%f32, [%rd52+4];
	add.s64 	%rd18, %rd17, %rd13;
	ld.global.f32 	%f33, [%rd18];
	fma.rn.f32 	%f34, %f32, %f33, %f31;
	ld.global.f32 	%f35, [%rd52+8];
	add.s64 	%rd19, %rd18, %rd13;
	ld.global.f32 	%f36, [%rd19];
	fma.rn.f32 	%f37, %f35, %f36, %f34;
	ld.global.f32 	%f38, [%rd52+12];
	add.s64 	%rd20, %rd19, %rd13;
	ld.global.f32 	%f39, [%rd20];
	fma.rn.f32 	%f67, %f38, %f39, %f37;
	add.s32 	%r40, %r40, 8;
	add.s32 	%r39, %r39, %r7;
	add.s64 	%rd52, %rd52, 32;
	setp.ne.s32 	%p6, %r40, 0;
	@%p6 bra 	$L__BB0_4;
$L__BB0_5:
	setp.eq.s32 	%p7, %r4, 0;
	@%p7 bra 	$L__BB0_13;
	and.b32  	%r13, %r18, 3;
	setp.lt.u32 	%p8, %r4, 4;
	@%p8 bra 	$L__BB0_8;
	add.s32 	%r31, %r42, %r3;
	mul.wide.u32 	%rd21, %r31, 4;
	add.s64 	%rd22, %rd2, %rd21;
	ld.global.f32 	%f41, [%rd22];
	mad.lo.s32 	%r32, %r42, %r19, %r1;
	mul.wide.s32 	%rd23, %r32, 4;
	add.s64 	%rd24, %rd1, %rd23;
	ld.global.f32 	%f42, [%rd24];
	fma.rn.f32 	%f43, %f41, %f42, %f67;
	cvt.u64.u32 	%rd25, %r3;
	cvt.u64.u32 	%rd26, %r42;
	add.s64 	%rd27, %rd26, %rd25;
	shl.b64 	%rd28, %rd27, 2;
	add.s64 	%rd29, %rd2, %rd28;
	ld.global.f32 	%f44, [%rd29+4];
	mul.wide.s32 	%rd30, %r19, 4;
	add.s64 	%rd31, %rd24, %rd30;
	ld.global.f32 	%f45, [%rd31];
	fma.rn.f32 	%f46, %f44, %f45, %f43;
	ld.global.f32 	%f47, [%rd29+8];
	add.s64 	%rd32, %rd31, %rd30;
	ld.global.f32 	%f48, [%rd32];
	fma.rn.f32 	%f49, %f47, %f48, %f46;
	ld.global.f32 	%f50, [%rd29+12];
	add.s64 	%rd33, %rd32, %rd30;
	ld.global.f32 	%f51, [%rd33];
	fma.rn.f32 	%f67, %f50, %f51, %f49;
	add.s32 	%r42, %r42, 4;
$L__BB0_8:
	setp.eq.s32 	%p9, %r13, 0;
	@%p9 bra 	$L__BB0_13;
	setp.eq.s32 	%p10, %r13, 1;
	@%p10 bra 	$L__BB0_11;
	add.s32 	%r33, %r42, %r3;
	mul.wide.u32 	%rd34, %r33, 4;
	add.s64 	%rd35, %rd2, %rd34;
	ld.global.f32 	%f53, [%rd35];
	mad.lo.s32 	%r34, %r42, %r19, %r1;
	mul.wide.s32 	%rd36, %r34, 4;
	add.s64 	%rd37, %rd1, %rd36;
	ld.global.f32 	%f54, [%rd37];
	fma.rn.f32 	%f55, %f53, %f54, %f67;
	cvt.u64.u32 	%rd38, %r3;
	cvt.u64.u32 	%rd39, %r42;
	add.s64 	%rd40, %rd39, %rd38;
	shl.b64 	%rd41, %rd40, 2;
	add.s64 	%rd42, %rd2, %rd41;
	ld.global.f32 	%f56, [%rd42+4];
	mul.wide.s32 	%rd43, %r19, 4;
	add.s64 	%rd44, %rd37, %rd43;
	ld.global.f32 	%f57, [%rd44];
	fma.rn.f32 	%f67, %f56, %f57, %f55;
	add.s32 	%r42, %r42, 2;
$L__BB0_11:
	and.b32  	%r35, %r18, 1;
	setp.eq.b32 	%p11, %r35, 1;
	not.pred 	%p12, %p11;
	@%p12 bra 	$L__BB0_13;
	add.s32 	%r36, %r42, %r3;
	mul.wide.u32 	%rd45, %r36, 4;
	add.s64 	%rd46, %rd2, %rd45;
	ld.global.f32 	%f58, [%rd46];
	mad.lo.s32 	%r37, %r42, %r19, %r1;
	mul.wide.s32 	%rd47, %r37, 4;
	add.s64 	%rd48, %rd1, %rd47;
	ld.global.f32 	%f59, [%rd48];
	fma.rn.f32 	%f67, %f58, %f59, %f67;
$L__BB0_13:
	mad.lo.s32 	%r38, %r20, %r29, %r1;
	cvta.to.global.u64 	%rd49, %rd6;
	mul.wide.s32 	%rd50, %r38, 4;
	add.s64 	%rd51, %rd49, %rd50;
	st.global.f32 	[%rd51], %f67;
$L__BB0_14:
	ret;

}
	// .globl	_Z22matrixMultiplyGPUTiledPfS_S_iiiiii
.visible .entry _Z22matrixMultiplyGPUTiledPfS_S_iiiiii(
	.param .u64 .ptr .align 1 _Z22matrixMultiplyGPUTiledPfS_S_iiiiii_param_0,
	.param .u64 .ptr .align 1 _Z22matrixMultiplyGPUTiledPfS_S_iiiiii_param_1,
	.param .u64 .ptr .align 1 _Z22matrixMultiplyGPUTiledPfS_S_iiiiii_param_2,
	.param .u32 _Z22matrixMultiplyGPUTiledPfS_S_iiiiii_param_3,
	.param .u32 _Z22matrixMultiplyGPUTiledPfS_S_iiiiii_param_4,
	.param .u32 _Z22matrixMultiplyGPUTiledPfS_S_iiiiii_param_5,
	.param .u32 _Z22matrixMultiplyGPUTiledPfS_S_iiiiii_param_6,
	.param .u32 _Z22matrixMultiplyGPUTiledPfS_S_iiiiii_param_7,
	.param .u32 _Z22matrixMultiplyGPUTiledPfS_S_iiiiii_param_8
)
{
	.reg .pred 	%p<12>;
	.reg .b32 	%r<42>;
	.reg .b32 	%f<66>;
	.reg .b64 	%rd<13>;
	// demoted variable
	.shared .align 4 .b8 _ZZ22matrixMultiplyGPUTiledPfS_S_iiiiiiE5tileA[1024];
	// demoted variable
	.shared .align 4 .b8 _ZZ22matrixMultiplyGPUTiledPfS_S_iiiiiiE5tileB[1024];
	ld.param.u64 	%rd3, [_Z22matrixMultiplyGPUTiledPfS_S_iiiiii_param_0];
	ld.param.u64 	%rd4, [_Z22matrixMultiplyGPUTiledPfS_S_iiiiii_param_1];
	ld.param.u64 	%rd5, [_Z22matrixMultiplyGPUTiledPfS_S_iiiiii_param_2];
	ld.param.u32 	%r24, [_Z22matrixMultiplyGPUTiledPfS_S_iiiiii_param_3];
	ld.param.u32 	%r25, [_Z22matrixMultiplyGPUTiledPfS_S_iiiiii_param_4];
	ld.param.u32 	%r26, [_Z22matrixMultiplyGPUTiledPfS_S_iiiiii_param_6];
	ld.param.u32 	%r27, [_Z22matrixMultiplyGPUTiledPfS_S_iiiiii_param_8];
	mov.u32 	%r37, %tid.x;
	mov.u32 	%r39, %tid.y;
	mov.u32 	%r28, %ntid.x;
	mov.u32 	%r29, %ntid.y;
	mov.u32 	%r30, %ctaid.x;
	mad.lo.s32 	%r3, %r28, %r30, %r37;
	mov.u32 	%r31, %ctaid.y;
	mad.lo.s32 	%r4, %r29, %r31, %r39;
	cvt.rn.f32.s32 	%f9, %r25;
	mul.f32 	%f10, %f9, 0f3D800000;
	cvt.rpi.f32.f32 	%f11, %f10;
	cvt.rzi.s32.f32 	%r5, %f11;
	setp.lt.s32 	%p1, %r5, 1;
	mov.f32 	%f65, 0f00000000;
	@%p1 bra 	$L__BB1_7;
	shl.b32 	%r32, %r39, 6;
	mov.u32 	%r33, _ZZ22matrixMultiplyGPUTiledPfS_S_iiiiiiE5tileA;
	add.s32 	%r6, %r33, %r32;
	shl.b32 	%r34, %r37, 2;
	add.s32 	%r7, %r6, %r34;
	mov.u32 	%r35, _ZZ22matrixMultiplyGPUTiledPfS_S_iiiiiiE5tileB;
	add.s32 	%r9, %r35, %r34;
	add.s32 	%r8, %r9, %r32;
	neg.s32 	%r41, %r5;
	mad.lo.s32 	%r40, %r39, %r26, %r3;
	shl.b32 	%r12, %r26, 4;
	mad.lo.s32 	%r38, %r25, %r4, %r37;
	cvta.to.global.u64 	%rd1, %rd3;
	cvta.to.global.u64 	%rd2, %rd4;
	mov.f32 	%f65, 0f00000000;
$L__BB1_2:
	setp.ge.s32 	%p2, %r4, %r24;
	setp.ge.s32 	%p3, %r37, %r25;
	mov.f32 	%f63, 0f00000000;
	or.pred  	%p4, %p2, %p3;
	@%p4 bra 	$L__BB1_4;
	mul.wide.s32 	%rd6, %r38, 4;
	add.s64 	%rd7, %rd1, %rd6;
	ld.global.f32 	%f63, [%rd7];
$L__BB1_4:
	setp.ge.s32 	%p5, %r3, %r26;
	st.shared.f32 	[%r7], %f63;
	setp.ge.s32 	%p6, %r39, %r25;
	mov.f32 	%f64, 0f00000000;
	or.pred  	%p7, %p5, %p6;
	@%p7 bra 	$L__BB1_6;
	mul.wide.s32 	%rd8, %r40, 4;
	add.s64 	%rd9, %rd2, %rd8;
	ld.global.f32 	%f64, [%rd9];
$L__BB1_6:
	st.shared.f32 	[%r8], %f64;
	bar.sync 	0;
	ld.shared.f32 	%f15, [%r6];
	ld.shared.f32 	%f16, [%r9];
	fma.rn.f32 	%f17, %f15, %f16, %f65;
	ld.shared.f32 	%f18, [%r6+4];
	ld.shared.f32 	%f19, [%r9+64];
	fma.rn.f32 	%f20, %f18, %f19, %f17;
	ld.shared.f32 	%f21, [%r6+8];
	ld.shared.f32 	%f22, [%r9+128];
	fma.rn.f32 	%f23, %f21, %f22, %f20;
	ld.shared.f32 	%f24, [%r6+12];
	ld.shared.f32 	%f25, [%r9+192];
	fma.rn.f32 	%f26, %f24, %f25, %f23;
	ld.shared.f32 	%f27, [%r6+16];
	ld.shared.f32 	%f28, [%r9+256];
	fma.rn.f32 	%f29, %f27, %f28, %f26;
	ld.shared.f32 	%f30, [%r6+20];
	ld.shared.f32 	%f31, [%r9+320];
	fma.rn.f32 	%f32, %f30, %f31, %f29;
	ld.shared.f32 	%f33, [%r6+24];
	ld.shared.f32 	%f34, [%r9+384];
	fma.rn.f32 	%f35, %f33, %f34, %f32;
	ld.shared.f32 	%f36, [%r6+28];
	ld.shared.f32 	%f37, [%r9+448];
	fma.rn.f32 	%f38, %f36, %f37, %f35;
	ld.shared.f32 	%f39, [%r6+32];
	ld.shared.f32 	%f40, [%r9+512];
	fma.rn.f32 	%f41, %f39, %f40, %f38;
	ld.shared.f32 	%f42, [%r6+36];
	ld.shared.f32 	%f43, [%r9+576];
	fma.rn.f32 	%f44, %f42, %f43, %f41;
	ld.shared.f32 	%f45, [%r6+40];
	ld.shared.f32 	%f46, [%r9+640];
	fma.rn.f32 	%f47, %f45, %f46, %f44;
	ld.shared.f32 	%f48, [%r6+44];
	ld.shared.f32 	%f49, [%r9+704];
	fma.rn.f32 	%f50, %f48, %f49, %f47;
	ld.shared.f32 	%f51, [%r6+48];
	ld.shared.f32 	%f52, [%r9+768];
	fma.rn.f32 	%f53, %f51, %f52, %f50;
	ld.shared.f32 	%f54, [%r6+52];
	ld.shared.f32 	%f55, [%r9+832];
	fma.rn.f32 	%f56, %f54, %f55, %f53;
	ld.shared.f32 	%f57, [%r6+56];
	ld.shared.f32 	%f58, [%r9+896];
	fma.rn.f32 	%f59, %f57, %f58, %f56;
	ld.shared.f32 	%f60, [%r6+60];
	ld.shared.f32 	%f61, [%r9+960];
	fma.rn.f32 	%f65, %f60, %f61, %f59;
	bar.sync 	0;
	add.s32 	%r41, %r41, 1;
	setp.ne.s32 	%p8, %r41, 0;
	add.s32 	%r40, %r40, %r12;
	add.s32 	%r39, %r39, 16;
	add.s32 	%r38, %r38, 16;
	add.s32 	%r37, %r37, 16;
	@%p8 bra 	$L__BB1_2;
$L__BB1_7:
	setp.ge.s32 	%p9, %r4, %r24;
	setp.ge.s32 	%p10, %r3, %r26;
	or.pred  	%p11, %p9, %p10;
	@%p11 bra 	$L__BB1_9;
	mad.lo.s32 	%r36, %r27, %r4, %r3;
	cvta.to.global.u64 	%rd10, %rd5;
	mul.wide.s32 	%rd11, %r36, 4;
	add.s64 	%rd12, %rd10, %rd11;
	st.global.f32 	[%rd12], %f65;
$L__BB1_9:
	ret;

}


// ===== COMPILED SASS (sm_100) =====

	.target	sm_100

	.elftype	@"ET_EXEC"


//--------------------- .note.nv.tkinfo           --------------------------
	.section	.note.nv.tkinfo,"",@"SHT_NOTE"
	.sectionflags	@"SHF_NOTE_NV_TKINFO"
	.tkinfo
        /*0018*/ 	.word	0x00000002
        /*0030*/ 	.string	""
        /*0030*/ 	.string	"ptxas"
        /*0030*/ 	.string	"Cuda compilation tools, release 13.0, V13.0.88"
        /*0030*/ 	.string	"Build cuda_13.0.r13.0/compiler.36424714_0"
        /*0030*/ 	.string	"-arch sm_100 -m 64 "



//--------------------- .note.nv.cuinfo           --------------------------
	.section	.note.nv.cuinfo,"",@"SHT_NOTE"
	.sectionflags	@"SHF_NOTE_NV_CUINFO"
        /*0018*/ 	.short	0x0002
        /*001a*/ 	.short	0x0064
        /*001c*/ 	.short	0x0082
	.zero		2


//--------------------- .nv.info                  --------------------------
	.section	.nv.info,"",@"SHT_CUDA_INFO"
	.align	4


	//----- nvinfo : EIATTR_REGCOUNT
	.align		4
        /*0000*/ 	.byte	0x04, 0x2f
        /*0002*/ 	.short	(.L_1 - .L_0)
	.align		4
.L_0:
        /*0004*/ 	.word	index@(_Z17matrixMultiplyGPUPfS_S_iiiiii)
        /*0008*/ 	.word	0x00000020


	//----- nvinfo : EIATTR_FRAME_SIZE
	.align		4
.L_1:
        /*000c*/ 	.byte	0x04, 0x11
        /*000e*/ 	.short	(.L_3 - .L_2)
	.align		4
.L_2:
        /*0010*/ 	.word	index@(_Z17matrixMultiplyGPUPfS_S_iiiiii)
        /*0014*/ 	.word	0x00000000


	//----- nvinfo : EIATTR_REGCOUNT
	.align		4
.L_3:
        /*0018*/ 	.byte	0x04, 0x2f
        /*001a*/ 	.short	(.L_5 - .L_4)
	.align		4
.L_4:
        /*001c*/ 	.word	index@(_Z22matrixMultiplyGPUTiledPfS_S_iiiiii)
        /*0020*/ 	.word	0x00000020


	//----- nvinfo : EIATTR_FRAME_SIZE
	.align		4
.L_5:
        /*0024*/ 	.byte	0x04, 0x11
        /*0026*/ 	.short	(.L_7 - .L_6)
	.align		4
.L_6:
        /*0028*/ 	.word	index@(_Z22matrixMultiplyGPUTiledPfS_S_iiiiii)
        /*002c*/ 	.word	0x00000000


	//----- nvinfo : EIATTR_MIN_STACK_SIZE
	.align		4
.L_7:
        /*0030*/ 	.byte	0x04, 0x12
        /*0032*/ 	.short	(.L_9 - .L_8)
	.align		4
.L_8:
        /*0034*/ 	.word	index@(_Z22matrixMultiplyGPUTiledPfS_S_iiiiii)
        /*0038*/ 	.word	0x00000000


	//----- nvinfo : EIATTR_MIN_STACK_SIZE
	.align		4
.L_9:
        /*003c*/ 	.byte	0x04, 0x12
        /*003e*/ 	.short	(.L_11 - .L_10)
	.align		4
.L_10:
        /*0040*/ 	.word	index@(_Z17matrixMultiplyGPUPfS_S_iiiiii)
        /*0044*/ 	.word	0x00000000
.L_11:


//--------------------- .nv.compat                --------------------------
	.section	.nv.compat,"",@"SHT_CUDA_COMPAT_INFO"
	.align	4
        /*0000*/ 	.byte	0x02, 0x09, 0x00, 0x00, 0x02, 0x02, 0x01, 0x00, 0x02, 0x05, 0x05, 0x00, 0x03, 0x07, 0x01, 0x01
        /*0010*/ 	.byte	0x02, 0x03, 0x00, 0x00, 0x02, 0x06, 0x01, 0x00, 0x04, 0x0b, 0x08, 0x00, 0x09, 0x00, 0x00, 0x00
        /*0020*/ 	.byte	0x00, 0x00, 0x00, 0x00


//--------------------- .nv.info._Z22matrixMultiplyGPUTiledPfS_S_iiiiii --------------------------
	.section	.nv.info._Z22matrixMultiplyGPUTiledPfS_S_iiiiii,"",@"SHT_CUDA_INFO"
	.sectionflags	@""
	.align	4


	//----- nvinfo : EIATTR_CUDA_API_VERSION
	.align		4
        /*0000*/ 	.byte	0x04, 0x37
        /*0002*/ 	.short	(.L_13 - .L_12)
.L_12:
        /*0004*/ 	.word	0x00000082


	//----- nvinfo : EIATTR_KPARAM_INFO
	.align		4
.L_13:
        /*0008*/ 	.byte	0x04, 0x17
        /*000a*/ 	.short	(.L_15 - .L_14)
.L_14:
        /*000c*/ 	.word	0x00000000
        /*0010*/ 	.short	0x0008
        /*0012*/ 	.short	0x002c
        /*0014*/ 	.byte	0x00, 0xf0, 0x11, 0x00


	//----- nvinfo : EIATTR_KPARAM_INFO
	.align		4
.L_15:
        /*0018*/ 	.byte	0x04, 0x17
        /*001a*/ 	.short	(.L_17 - .L_16)
.L_16:
        /*001c*/ 	.word	0x00000000
        /*0020*/ 	.short	0x0007
        /*0022*/ 	.short	0x0028
        /*0024*/ 	.byte	0x00, 0xf0, 0x11, 0x00


	//----- nvinfo : EIATTR_KPARAM_INFO
	.align		4
.L_17:
        /*0028*/ 	.byte	0x04, 0x17
        /*002a*/ 	.short	(.L_19 - .L_18)
.L_18:
        /*002c*/ 	.word	0x00000000
        /*0030*/ 	.short	0x0006
        /*0032*/ 	.short	0x0024
        /*0034*/ 	.byte	0x00, 0xf0, 0x11, 0x00


	//----- nvinfo : EIATTR_KPARAM_INFO
	.align		4
.L_19:
        /*0038*/ 	.byte	0x04, 0x17
        /*003a*/ 	.short	(.L_21 - .L_20)
.L_20:
        /*003c*/ 	.word	0x00000000
        /*0040*/ 	.short	0x0005
        /*0042*/ 	.short	0x0020
        /*0044*/ 	.byte	0x00, 0xf0, 0x11, 0x00


	//----- nvinfo : EIATTR_KPARAM_INFO
	.align		4
.L_21:
        /*0048*/ 	.byte	0x04, 0x17
        /*004a*/ 	.short	(.L_23 - .L_22)
.L_22:
        /*004c*/ 	.word	0x00000000
        /*0050*/ 	.short	0x0004
        /*0052*/ 	.short	0x001c
        /*0054*/ 	.byte	0x00, 0xf0, 0x11, 0x00


	//----- nvinfo : EIATTR_KPARAM_INFO
	.align		4
.L_23:
        /*0058*/ 	.byte	0x04, 0x17
        /*005a*/ 	.short	(.L_25 - .L_24)
.L_24:
        /*005c*/ 	.word	0x00000000
        /*0060*/ 	.short	0x0003
        /*0062*/ 	.short	0x0018
        /*0064*/ 	.byte	0x00, 0xf0, 0x11, 0x00


	//----- nvinfo : EIATTR_KPARAM_INFO
	.align		4
.L_25:
        /*0068*/ 	.byte	0x04, 0x17
        /*006a*/ 	.short	(.L_27 - .L_26)
.L_26:
        /*006c*/ 	.word	0x00000000
        /*0070*/ 	.short	0x0002
        /*0072*/ 	.short	0x0010
        /*0074*/ 	.byte	0x00, 0xf5, 0x21, 0x00


	//----- nvinfo : EIATTR_KPARAM_INFO
	.align		4
.L_27:
        /*0078*/ 	.byte	0x04, 0x17
        /*007a*/ 	.short	(.L_29 - .L_28)
.L_28:
        /*007c*/ 	.word	0x00000000
        /*0080*/ 	.short	0x0001
        /*0082*/ 	.short	0x0008
        /*0084*/ 	.byte	0x00, 0xf5, 0x21, 0x00


	//----- nvinfo : EIATTR_KPARAM_INFO
	.align		4
.L_29:
        /*0088*/ 	.byte	0x04, 0x17
        /*008a*/ 	.short	(.L_31 - .L_30)
.L_30:
        /*008c*/ 	.word	0x00000000
        /*0090*/ 	.short	0x0000
        /*0092*/ 	.short	0x0000
        /*0094*/ 	.byte	0x00, 0xf5, 0x21, 0x00


	//----- nvinfo : EIATTR_SPARSE_MMA_MASK
	.align		4
.L_31:
        /*0098*/ 	.byte	0x03, 0x50
        /*009a*/ 	.short	0x0000


	//----- nvinfo : EIATTR_MAXREG_COUNT
	.align		4
        /*009c*/ 	.byte	0x03, 0x1b
        /*009e*/ 	.short	0x00ff


	//----- nvinfo : EIATTR_NUM_BARRIERS
	.align		4
        /*00a0*/ 	.byte	0x02, 0x4c
        /*00a2*/ 	.byte	0x01
	.zero		1


	//----- nvinfo : EIATTR_MERCURY_ISA_VERSION
	.align		4
        /*00a4*/ 	.byte	0x03, 0x5f
        /*00a6*/ 	.short	0x0101


	//----- nvinfo : EIATTR_VRC_CTA_INIT_COUNT
	.align		4
        /*00a8*/ 	.byte	0x02, 0x4a
	.zero		1
	.zero		1


	//----- nvinfo : EIATTR_EXIT_INSTR_OFFSETS
	.align		4
        /*00ac*/ 	.byte	0x04, 0x1c
        /*00ae*/ 	.short	(.L_33 - .L_32)


	//   ....[0]....
.L_32:
        /*00b0*/ 	.word	0x00000610


	//   ....[1]....
        /*00b4*/ 	.word	0x00000670


	//----- nvinfo : EIATTR_CBANK_PARAM_SIZE
	.align		4
.L_33:
        /*00b8*/ 	.byte	0x03, 0x19
        /*00ba*/ 	.short	0x0030


	//----- nvinfo : EIATTR_PARAM_CBANK
	.align		4
        /*00bc*/ 	.byte	0x04, 0x0a
        /*00be*/ 	.short	(.L_35 - .L_34)
	.align		4
.L_34:
        /*00c0*/ 	.word	index@(.nv.constant0._Z22matrixMultiplyGPUTiledPfS_S_iiiiii)
        /*00c4*/ 	.short	0x0380
        /*00c6*/ 	.short	0x0030


	//----- nvinfo : EIATTR_SW_WAR
	.align		4
.L_35:
        /*00c8*/ 	.byte	0x04, 0x36
        /*00ca*/ 	.short	(.L_37 - .L_36)
.L_36:
        /*00cc*/ 	.word	0x00000008
.L_37:


//--------------------- .nv.info._Z17matrixMultiplyGPUPfS_S_iiiiii --------------------------
	.section	.nv.info._Z17matrixMultiplyGPUPfS_S_iiiiii,"",@"SHT_CUDA_INFO"
	.sectionflags	@""
	.align	4


	//----- nvinfo : EIATTR_CUDA_API_VERSION
	.align		4
        /*0000*/ 	.byte	0x04, 0x37
        /*0002*/ 	.short	(.L_39 - .L_38)
.L_38:
        /*0004*/ 	.word	0x00000082


	//----- nvinfo : EIATTR_KPARAM_INFO
	.align		4
.L_39:
        /*0008*/ 	.byte	0x04, 0x17
        /*000a*/ 	.short	(.L_41 - .L_40)
.L_40:
        /*000c*/ 	.word	0x00000000
        /*0010*/ 	.short	0x0008
        /*0012*/ 	.short	0x002c
        /*0014*/ 	.byte	0x00, 0xf0, 0x11, 0x00


	//----- nvinfo : EIATTR_KPARAM_INFO
	.align		4
.L_41:
        /*0018*/ 	.byte	0x04, 0x17
        /*001a*/ 	.short	(.L_43 - .L_42)
.L_42:
        /*001c*/ 	.word	0x00000000
        /*0020*/ 	.short	0x0007
        /*0022*/ 	.short	0x0028
        /*0024*/ 	.byte	0x00, 0xf0, 0x11, 0x00


	//----- nvinfo : EIATTR_KPARAM_INFO
	.align		4
.L_43:
        /*0028*/ 	.byte	0x04, 0x17
        /*002a*/ 	.short	(.L_45 - .L_44)
.L_44:
        /*002c*/ 	.word	0x00000000
        /*0030*/ 	.short	0x0006
        /*0032*/ 	.short	0x0024
        /*0034*/ 	.byte	0x00, 0xf0, 0x11, 0x00


	//----- nvinfo : EIATTR_KPARAM_INFO
	.align		4
.L_45:
        /*0038*/ 	.byte	0x04, 0x17
        /*003a*/ 	.short	(.L_47 - .L_46)
.L_46:
        /*003c*/ 	.word	0x00000000
        /*0040*/ 	.short	0x0005
        /*0042*/ 	.short	0x0020
        /*0044*/ 	.byte	0x00, 0xf0, 0x11, 0x00


	//----- nvinfo : EIATTR_KPARAM_INFO
	.align		4
.L_47:
        /*0048*/ 	.byte	0x04, 0x17
        /*004a*/ 	.short	(.L_49 - .L_48)
.L_48:
        /*004c*/ 	.word	0x00000000
        /*0050*/ 	.short	0x0004
        /*0052*/ 	.short	0x001c
        /*0054*/ 	.byte	0x00, 0xf0, 0x11, 0x00


	//----- nvinfo : EIATTR_KPARAM_INFO
	.align		4
.L_49:
        /*0058*/ 	.byte	0x04, 0x17
        /*005a*/ 	.short	(.L_51 - .L_50)
.L_50:
        /*005c*/ 	.word	0x00000000
        /*0060*/ 	.short	0x0003
        /*0062*/ 	.short	0x0018
        /*0064*/ 	.byte	0x00, 0xf0, 0x11, 0x00


	//----- nvinfo : EIATTR_KPARAM_INFO
	.align		4
.L_51:
        /*0068*/ 	.byte	0x04, 0x17
        /*006a*/ 	.short	(.L_53 - .L_52)
.L_52:
        /*006c*/ 	.word	0x00000000
        /*0070*/ 	.short	0x0002
        /*0072*/ 	.short	0x0010
        /*0074*/ 	.byte	0x00, 0xf5, 0x21, 0x00


	//----- nvinfo : EIATTR_KPARAM_INFO
	.align		4
.L_53:
        /*0078*/ 	.byte	0x04, 0x17
        /*007a*/ 	.short	(.L_55 - .L_54)
.L_54:
        /*007c*/ 	.word	0x00000000
        /*0080*/ 	.short	0x0001
        /*0082*/ 	.short	0x0008
        /*0084*/ 	.byte	0x00, 0xf5, 0x21, 0x00


	//----- nvinfo : EIATTR_KPARAM_INFO
	.align		4
.L_55:
        /*0088*/ 	.byte	0x04, 0x17
        /*008a*/ 	.short	(.L_57 - .L_56)
.L_56:
        /*008c*/ 	.word	0x00000000
        /*0090*/ 	.short	0x0000
        /*0092*/ 	.short	0x0000
        /*0094*/ 	.byte	0x00, 0xf5, 0x21, 0x00


	//----- nvinfo : EIATTR_SPARSE_MMA_MASK
	.align		4
.L_57:
        /*0098*/ 	.byte	0x03, 0x50
        /*009a*/ 	.short	0x0000


	//----- nvinfo : EIATTR_MAXREG_COUNT
	.align		4
        /*009c*/ 	.byte	0x03, 0x1b
        /*009e*/ 	.short	0x00ff


	//----- nvinfo : EIATTR_MERCURY_ISA_VERSION
	.align		4
        /*00a0*/ 	.byte	0x03, 0x5f
        /*00a2*/ 	.short	0x0101


	//----- nvinfo : EIATTR_VRC_CTA_INIT_COUNT
	.align		4
        /*00a4*/ 	.byte	0x02, 0x4a
	.zero		1
	.zero		1


	//----- nvinfo : EIATTR_EXIT_INSTR_OFFSETS
	.align		4
        /*00a8*/ 	.byte	0x04, 0x1c
        /*00aa*/ 	.short	(.L_59 - .L_58)


	//   ....[0]....
.L_58:
        /*00ac*/ 	.word	0x000000c0


	//   ....[1]....
        /*00b0*/ 	.word	0x00000920


	//----- nvinfo : EIATTR_CBANK_PARAM_SIZE
	.align		4
.L_59:
        /*00b4*/ 	.byte	0x03, 0x19
        /*00b6*/ 	.short	0x0030


	//----- nvinfo : EIATTR_PARAM_CBANK
	.align		4
        /*00b8*/ 	.byte	0x04, 0x0a
        /*00ba*/ 	.short	(.L_61 - .L_60)
	.align		4
.L_60:
        /*00bc*/ 	.word	index@(.nv.constant0._Z17matrixMultiplyGPUPfS_S_iiiiii)
        /*00c0*/ 	.short	0x0380
        /*00c2*/ 	.short	0x0030


	//----- nvinfo : EIATTR_SW_WAR
	.align		4
.L_61:
        /*00c4*/ 	.byte	0x04, 0x36
        /*00c6*/ 	.short	(.L_63 - .L_62)
.L_62:
        /*00c8*/ 	.word	0x00000008
.L_63:


//--------------------- .nv.callgraph             --------------------------
	.section	.nv.callgraph,"",@"SHT_CUDA_CALLGRAPH"
	.align	4
	.sectionentsize	8
	.align		4
        /*0000*/ 	.word	0x00000000
	.align		4
        /*0004*/ 	.word	0xffffffff
	.align		4
        /*0008*/ 	.word	0x00000000
	.align		4
        /*000c*/ 	.word	0xfffffffe
	.align		4
        /*0010*/ 	.word	0x00000000
	.align		4
        /*0014*/ 	.word	0xfffffffd
	.align		4
        /*0018*/ 	.word	0x00000000
	.align		4
        /*001c*/ 	.word	0xfffffffc


//--------------------- .text._Z22matrixMultiplyGPUTiledPfS_S_iiiiii --------------------------
	.section	.text._Z22matrixMultiplyGPUTiledPfS_S_iiiiii,"ax",@progbits
	.align	128
        .global         _Z22matrixMultiplyGPUTiledPfS_S_iiiiii
        .type           _Z22matrixMultiplyGPUTiledPfS_S_iiiiii,@function
        .size           _Z22matrixMultiplyGPUTiledPfS_S_iiiiii,(.L_x_8 - _Z22matrixMultiplyGPUTiledPfS_S_iiiiii)
        .other          _Z22matrixMultiplyGPUTiledPfS_S_iiiiii,@"STO_CUDA_ENTRY STV_DEFAULT"
_Z22matrixMultiplyGPUTiledPfS_S_iiiiii:
.text._Z22matrixMultiplyGPUTiledPfS_S_iiiiii:
[----:B------:R-:W-:Y:S01]  /*0000*/  LDC R1, c[0x0][0x37c] ;  /* 0x0000df00ff017b82 */ /* 0x000fe20000000800 */
[----:B------:R-:W0:Y:S01]  /*0010*/  LDCU UR7, c[0x0][0x39c] ;  /* 0x00007380ff0777ac */ /* 0x000e220008000800 */
[----:B------:R-:W1:Y:S01]  /*0020*/  S2R R13, SR_TID.X ;  /* 0x00000000000d7919 */ /* 0x000e620000002100 */
[----:B------:R-:W-:Y:S01]  /*0030*/  HFMA2 R21, -RZ, RZ, 0, 0 ;  /* 0x00000000ff157431 */ /* 0x000fe200000001ff */
[----:B------:R-:W1:Y:S01]  /*0040*/  LDCU UR4, c[0x0][0x360] ;  /* 0x00006c00ff0477ac */ /* 0x000e620008000800 */
[----:B------:R-:W1:Y:S01]  /*0050*/  S2R R2, SR_CTAID.X ;  /* 0x0000000000027919 */ /* 0x000e620000002500 */
[----:B------:R-:W2:Y:S01]  /*0060*/  LDCU UR5, c[0x0][0x364] ;  /* 0x00006c80ff0577ac */ /* 0x000ea20008000800 */
[----:B------:R-:W2:Y:S01]  /*0070*/  S2R R4, SR_TID.Y ;  /* 0x0000000000047919 */ /* 0x000ea20000002200 */
[----:B------:R-:W3:Y:S01]  /*0080*/  LDCU.64 UR8, c[0x0][0x358] ;  /* 0x00006b00ff0877ac */ /* 0x000ee20008000a00 */
[----:B------:R-:W2:Y:S01]  /*0090*/  S2R R5, SR_CTAID.Y ;  /* 0x0000000000057919 */ /* 0x000ea20000002600 */
[----:B0-----:R-:W-:-:S05]  /*00a0*/  I2FP.F32.S32 R0, UR7 ;  /* 0x0000000700007c45 */ /* 0x001fca0008201400 */
[----:B------:R-:W-:-:S04]  /*00b0*/  FMUL R0, R0, 0.0625 ;  /* 0x3d80000000007820 */ /* 0x000fc80000400000 */
[----:B------:R-:W0:Y:S01]  /*00c0*/  F2I.CEIL.NTZ R15, R0 ;  /* 0x00000000000f7305 */ /* 0x000e22000020b100 */
[----:B-1----:R-:W-:Y:S01]  /*00d0*/  IMAD R3, R2, UR4, R13 ;  /* 0x0000000402037c24 */ /* 0x002fe2000f8e020d */
[----:B0-----:R-:W-:Y:S01]  /*00e0*/  ISETP.GE.AND P0, PT, R15, 0x1, PT ;  /* 0x000000010f00780c */ /* 0x001fe20003f06270 */
[----:B--2---:R-:W-:-:S12]  /*00f0*/  IMAD R2, R5, UR5, R4 ;  /* 0x0000000505027c24 */ /* 0x004fd8000f8e0204 */
[----:B---3--:R-:W-:Y:S05]  /*0100*/  @!P0 BRA `(.L_x_0) ;  /* 0x0000000400308947 */ /* 0x008fea0003800000 */
[----:B------:R-:W0:Y:S01]  /*0110*/  S2UR UR6, SR_CgaCtaId ;  /* 0x00000000000679c3 */ /* 0x000e220000008800 */
[----:B------:R-:W1:Y:S01]  /*0120*/  LDCU UR10, c[0x0][0x3a4] ;  /* 0x00007480ff0a77ac */ /* 0x000e620008000800 */
[----:B------:R-:W-:Y:S01]  /*0130*/  MOV R0, R4 ;  /* 0x0000000400007202 */ /* 0x000fe20000000f00 */
[----:B------:R-:W-:Y:S01]  /*0140*/  IMAD R14, R2, UR7, R13 ;  /* 0x00000007020e7c24 */ /* 0x000fe2000f8e020d */
[----:B------:R-:W-:Y:S01]  /*0150*/  IADD3 R15, PT, PT, -R15, RZ, RZ ;  /* 0x000000ff0f0f7210 */ /* 0x000fe20007ffe1ff */
[----:B------:R-:W-:Y:S01]  /*0160*/  UMOV UR4, 0x400 ;  /* 0x0000040000047882 */ /* 0x000fe20000000000 */
[----:B------:R-:W-:Y:S01]  /*0170*/  MOV R21, RZ ;  /* 0x000000ff00157202 */ /* 0x000fe20000000f00 */
[----:B------:R-:W-:Y:S01]  /*0180*/  UIADD3 UR5, UPT, UPT, UR4, 0x400, URZ ;  /* 0x0000040004057890 */ /* 0x000fe2000fffe0ff */
[----:B------:R-:W2:Y:S01]  /*0190*/  LDC R12, c[0x0][0x3a4] ;  /* 0x0000e900ff0c7b82 */ /* 0x000ea20000000800 */
[----:B------:R-:W3:Y:S01]  /*01a0*/  LDCU.64 UR12, c[0x0][0x398] ;  /* 0x00007300ff0c77ac */ /* 0x000ee20008000a00 */
[----:B-1----:R-:W-:Y:S01]  /*01b0*/  IMAD R19, R0, UR10, R3 ;  /* 0x0000000a00137c24 */ /* 0x002fe2000f8e0203 */
[----:B0-----:R-:W-:-:S02]  /*01c0*/  ULEA UR4, UR6, UR4, 0x18 ;  /* 0x0000000406047291 */ /* 0x001fc4000f8ec0ff */
[----:B------:R-:W-:-:S04]  /*01d0*/  ULEA UR5, UR6, UR5, 0x18 ;  /* 0x0000000506057291 */ /* 0x000fc8000f8ec0ff */
[C---:B------:R-:W-:Y:S02]  /*01e0*/  LEA R16, R0.reuse, UR4, 0x6 ;  /* 0x0000000400107c11 */ /* 0x040fe4000f8e30ff */
[C---:B------:R-:W-:Y:S02]  /*01f0*/  LEA R17, R13.reuse, UR5, 0x2 ;  /* 0x000000050d117c11 */ /* 0x040fe4000f8e10ff */
[----:B------:R-:W-:Y:S02]  /*0200*/  LEA R20, R13, R16, 0x2 ;  /* 0x000000100d147211 */ /* 0x000fe400078e10ff */
[----:B---3--:R-:W-:-:S07]  /*0210*/  LEA R18, R0, R17, 0x6 ;  /* 0x0000001100127211 */ /* 0x008fce00078e30ff */
.L_x_1:
[----:B------:R-:W-:Y:S01]  /*0220*/  ISETP.GE.AND P1, PT, R13, UR13, PT ;  /* 0x0000000d0d007c0c */ /* 0x000fe2000bf26270 */
[----:B------:R-:W-:Y:S01]  /*0230*/  HFMA2 R26, -RZ, RZ, 0, 0 ;  /* 0x00000000ff1a7431 */ /* 0x000fe200000001ff */
[----:B------:R-:W-:Y:S02]  /*0240*/  ISETP.GE.AND P0, PT, R0, UR13, PT ;  /* 0x0000000d00007c0c */ /* 0x000fe4000bf06270 */
[----:B------:R-:W-:Y:S02]  /*0250*/  ISETP.GE.OR P1, PT, R2, UR12, P1 ;  /* 0x0000000c02007c0c */ /* 0x000fe40008f26670 */
[----:B--2---:R-:W-:Y:S02]  /*0260*/  ISETP.GE.OR P0, PT, R3, R12, P0 ;  /* 0x0000000c0300720c */ /* 0x004fe40000706670 */
[----:B------:R-:W-:-:S09]  /*0270*/  MOV R29, RZ ;  /* 0x000000ff001d7202 */ /* 0x000fd20000000f00 */
[----:B------:R-:W0:Y:S08]  /*0280*/  @!P1 LDC.64 R6, c[0x0][0x380] ;  /* 0x0000e000ff069b82 */ /* 0x000e300000000a00 */
[----:B------:R-:W1:Y:S01]  /*0290*/  @!P0 LDC.64 R4, c[0x0][0x388] ;  /* 0x0000e200ff048b82 */ /* 0x000e620000000a00 */
[----:B0-----:R-:W-:-:S05]  /*02a0*/  @!P1 IMAD.WIDE R6, R14, 0x4, R6 ;  /* 0x000000040e069825 */ /* 0x001fca00078e0206 */
[----:B------:R-:W2:Y:S01]  /*02b0*/  @!P1 LDG.E R29, desc[UR8][R6.64] ;  /* 0x00000008061d9981 */ /* 0x000ea2000c1e1900 */
[----:B-1----:R-:W-:-:S05]  /*02c0*/  @!P0 IMAD.WIDE R22, R19, 0x4, R4 ;  /* 0x0000000413168825 */ /* 0x002fca00078e0204 */
[----:B------:R-:W3:Y:S01]  /*02d0*/  @!P0 LDG.E R26, desc[UR8][R22.64] ;  /* 0x00000008161a8981 */ /* 0x000ee2000c1e1900 */
[----:B------:R-:W-:-:S04]  /*02e0*/  IADD3 R15, PT, PT, R15, 0x1, RZ ;  /* 0x000000010f0f7810 */ /* 0x000fc80007ffe0ff */
[----:B------:R-:W-:Y:S02]  /*02f0*/  ISETP.NE.AND P0, PT, R15, RZ, PT ;  /* 0x000000ff0f00720c */ /* 0x000fe40003f05270 */
[----:B------:R-:W-:Y:S02]  /*0300*/  IADD3 R0, PT, PT, R0, 0x10, RZ ;  /* 0x0000001000007810 */ /* 0x000fe40007ffe0ff */
[----:B------:R-:W-:Y:S02]  /*0310*/  IADD3 R13, PT, PT, R13, 0x10, RZ ;  /* 0x000000100d0d7810 */ /* 0x000fe40007ffe0ff */
[----:B------:R-:W-:Y:S02]  /*0320*/  IADD3 R14, PT, PT, R14, 0x10, RZ ;  /* 0x000000100e0e7810 */ /* 0x000fe40007ffe0ff */
[----:B------:R-:W-:Y:S01]  /*0330*/  LEA R19, R12, R19, 0x4 ;  /* 0x000000130c137211 */ /* 0x000fe200078e20ff */
[----:B--2---:R-:W-:Y:S04]  /*0340*/  STS [R20], R29 ;  /* 0x0000001d14007388 */ /* 0x004fe80000000800 */
[----:B---3--:R-:W-:Y:S01]  /*0350*/  STS [R18], R26 ;  /* 0x0000001a12007388 */ /* 0x008fe20000000800 */
[----:B------:R-:W-:Y:S06]  /*0360*/  BAR.SYNC.DEFER_BLOCKING 0x0 ;  /* 0x0000000000007b1d */ /* 0x000fec0000010000 */
[----:B------:R-:W-:Y:S04]  /*0370*/  LDS R28, [R17] ;  /* 0x00000000111c7984 */ /* 0x000fe80000000800 */
[----:B------:R-:W0:Y:S04]  /*0380*/  LDS.128 R8, [R16] ;  /* 0x0000000010087984 */ /* 0x000e280000000c00 */
[----:B------:R-:W1:Y:S04]  /*0390*/  LDS R23, [R17+0x40] ;  /* 0x0000400011177984 */ /* 0x000e680000000800 */
[----:B------:R-:W2:Y:S04]  /*03a0*/  LDS R27, [R17+0x80] ;  /* 0x00008000111b7984 */ /* 0x000ea80000000800 */
[----:B------:R-:W3:Y:S04]  /*03b0*/  LDS R24, [R17+0xc0] ;  /* 0x0000c00011187984 */ /* 0x000ee80000000800 */
[----:B------:R-:W-:Y:S04]  /*03c0*/  LDS R25, [R17+0x100] ;  /* 0x0001000011197984 */ /* 0x000fe80000000800 */
[----:B------:R-:W4:Y:S04]  /*03d0*/  LDS.128 R4, [R16+0x10] ;  /* 0x0000100010047984 */ /* 0x000f280000000c00 */
[----:B------:R-:W5:Y:S04]  /*03e0*/  LDS R22, [R17+0x140] ;  /* 0x0001400011167984 */ /* 0x000f680000000800 */
[----:B------:R-:W-:Y:S01]  /*03f0*/  LDS R26, [R17+0x1c0] ;  /* 0x0001c000111a7984 */ /* 0x000fe20000000800 */
[----:B0-----:R-:W-:-:S03]  /*0400*/  FFMA R8, R8, R28, R21 ;  /* 0x0000001c08087223 */ /* 0x001fc60000000015 */
[----:B------:R-:W-:Y:S01]  /*0410*/  LDS R21, [R17+0x200] ;  /* 0x0002000011157984 */ /* 0x000fe20000000800 */
[----:B-1----:R-:W-:-:S03]  /*0420*/  FFMA R8, R23, R9, R8 ;  /* 0x0000000917087223 */ /* 0x002fc60000000008 */
[----:B------:R-:W0:Y:S01]  /*0430*/  LDS R23, [R17+0x180] ;  /* 0x0001800011177984 */ /* 0x000e220000000800 */
[----:B--2---:R-:W-:-:S03]  /*0440*/  FFMA R27, R27, R10, R8 ;  /* 0x0000000a1b1b7223 */ /* 0x004fc60000000008 */
[----:B------:R-:W-:Y:S01]  /*0450*/  LDS R28, [R17+0x380] ;  /* 0x00038000111c7984 */ /* 0x000fe20000000800 */
[----:B---3--:R-:W-:-:S03]  /*0460*/  FFMA R27, R24, R11, R27 ;  /* 0x0000000b181b7223 */ /* 0x008fc6000000001b */
[----:B------:R-:W1:Y:S04]  /*0470*/  LDS.128 R8, [R16+0x20] ;  /* 0x0000200010087984 */ /* 0x000e680000000c00 */
[----:B------:R-:W2:Y:S01]  /*0480*/  LDS R24, [R17+0x240] ;  /* 0x0002400011187984 */ /* 0x000ea20000000800 */
[----:B----4-:R-:W-:-:S04]  /*0490*/  FFMA R25, R4, R25, R27 ;  /* 0x0000001904197223 */ /* 0x010fc8000000001b */
[----:B-----5:R-:W-:Y:S02]  /*04a0*/  FFMA R22, R22, R5, R25 ;  /* 0x0000000516167223 */ /* 0x020fe40000000019 */
[----:B------:R-:W3:Y:S02]  /*04b0*/  LDS R25, [R17+0x280] ;  /* 0x0002800011197984 */ /* 0x000ee40000000800 */
[----:B0-----:R-:W-:Y:S02]  /*04c0*/  FFMA R23, R23, R6, R22 ;  /* 0x0000000617177223 */ /* 0x001fe40000000016 */
[----:B------:R-:W0:Y:S02]  /*04d0*/  LDS R22, [R17+0x2c0] ;  /* 0x0002c00011167984 */ /* 0x000e240000000800 */
[----:B------:R-:W-:Y:S02]  /*04e0*/  FFMA R27, R26, R7, R23 ;  /* 0x000000071a1b7223 */ /* 0x000fe40000000017 */
[----:B------:R-:W-:Y:S04]  /*04f0*/  LDS R23, [R17+0x300] ;  /* 0x0003000011177984 */ /* 0x000fe80000000800 */
[----:B------:R-:W4:Y:S01]  /*0500*/  LDS.128 R4, [R16+0x30] ;  /* 0x0000300010047984 */ /* 0x000f220000000c00 */
[----:B-1----:R-:W-:-:S03]  /*0510*/  FFMA R21, R8, R21, R27 ;  /* 0x0000001508157223 */ /* 0x002fc6000000001b */
[----:B------:R-:W1:Y:S01]  /*0520*/  LDS R8, [R17+0x340] ;  /* 0x0003400011087984 */ /* 0x000e620000000800 */
[----:B--2---:R-:W-:-:S03]  /*0530*/  FFMA R26, R24, R9, R21 ;  /* 0x00000009181a7223 */ /* 0x004fc60000000015 */
[----:B------:R-:W2:Y:S01]  /*0540*/  LDS R24, [R17+0x3c0] ;  /* 0x0003c00011187984 */ /* 0x000ea20000000800 */
[----:B---3--:R-:W-:-:S04]  /*0550*/  FFMA R25, R25, R10, R26 ;  /* 0x0000000a19197223 */ /* 0x008fc8000000001a */
[----:B0-----:R-:W-:-:S04]  /*0560*/  FFMA R11, R22, R11, R25 ;  /* 0x0000000b160b7223 */ /* 0x001fc80000000019 */
[----:B----4-:R-:W-:-:S04]  /*0570*/  FFMA R11, R4, R23, R11 ;  /* 0x00000017040b7223 */ /* 0x010fc8000000000b */
[----:B-1----:R-:W-:-:S04]  /*0580*/  FFMA R5, R8, R5, R11 ;  /* 0x0000000508057223 */ /* 0x002fc8000000000b */
[----:B------:R-:W-:-:S04]  /*0590*/  FFMA R5, R28, R6, R5 ;  /* 0x000000061c057223 */ /* 0x000fc80000000005 */
[----:B--2---:R-:W-:Y:S01]  /*05a0*/  FFMA R21, R24, R7, R5 ;  /* 0x0000000718157223 */ /* 0x004fe20000000005 */
[----:B------:R-:W-:Y:S06]  /*05b0*/  BAR.SYNC.DEFER_BLOCKING 0x0 ;  /* 0x0000000000007b1d */ /* 0x000fec0000010000 */
[----:B------:R-:W-:Y:S05]  /*05c0*/  @P0 BRA `(.L_x_1) ;  /* 0xfffffffc00140947 */ /* 0x000fea000383ffff */
.L_x_0:
[----:B------:R-:W0:Y:S01]  /*05d0*/  LDCU UR4, c[0x0][0x3a4] ;  /* 0x00007480ff0477ac */ /* 0x000e220008000800 */
[----:B------:R-:W1:Y:S01]  /*05e0*/  LDCU UR5, c[0x0][0x398] ;  /* 0x00007300ff0577ac */ /* 0x000e620008000800 */
[----:B0-----:R-:W-:-:S04]  /*05f0*/  ISETP.GE.AND P0, PT, R3, UR4, PT ;  /* 0x0000000403007c0c */ /* 0x001fc8000bf06270 */
[----:B-1----:R-:W-:-:S13]  /*0600*/  ISETP.GE.OR P0, PT, R2, UR5, P0 ;  /* 0x0000000502007c0c */ /* 0x002fda0008706670 */
[----:B------:R-:W-:Y:S05]  /*0610*/  @P0 EXIT ;  /* 0x000000000000094d */ /* 0x000fea0003800000 */
[----:B------:R-:W0:Y:S01]  /*0620*/  LDC.64 R4, c[0x0][0x390] ;  /* 0x0000e400ff047b82 */ /* 0x000e220000000a00 */
[----:B------:R-:W1:Y:S02]  /*0630*/  LDCU UR4, c[0x0][0x3ac] ;  /* 0x00007580ff0477ac */ /* 0x000e640008000800 */
[----:B-1----:R-:W-:-:S04]  /*0640*/  IMAD R3, R2, UR4, R3 ;  /* 0x0000000402037c24 */ /* 0x002fc8000f8e0203 */
[----:B0-----:R-:W-:-:S05]  /*0650*/  IMAD.WIDE R2, R3, 0x4, R4 ;  /* 0x0000000403027825 */ /* 0x001fca00078e0204 */
[----:B------:R-:W-:Y:S01]  /*0660*/  STG.E desc[UR8][R2.64], R21 ;  /* 0x0000001502007986 */ /* 0x000fe2000c101908 */
[----:B------:R-:W-:Y:S05]  /*0670*/  EXIT ;  /* 0x000000000000794d */ /* 0x000fea0003800000 */
.L_x_2:
[----:B------:R-:W-:-:S00]  /*0680*/  BRA `(.L_x_2) ;  /* 0xfffffffc00fc7947 */ /* 0x000fc0000383ffff */
[----:B------:R-:W-:-:S00]  /*0690*/  NOP ;  /* 0x0000000000007918 */ /* 0x000fc00000000000 */
        /* <DEDUP_REMOVED lines=14> */
.L_x_8:


//--------------------- .text._Z17matrixMultiplyGPUPfS_S_iiiiii --------------------------
	.section	.text._Z17matrixMultiplyGPUPfS_S_iiiiii,"ax",@progbits
	.align	128
        .global         _Z17matrixMultiplyGPUPfS_S_iiiiii
        .type           _Z17matrixMultiplyGPUPfS_S_iiiiii,@function
        .size           _Z17matrixMultiplyGPUPfS_S_iiiiii,(.L_x_9 - _Z17matrixMultiplyGPUPfS_S_iiiiii)
        .other          _Z17matrixMultiplyGPUPfS_S_iiiiii,@"STO_CUDA_ENTRY STV_DEFAULT"
_Z17matrixMultiplyGPUPfS_S_iiiiii:
.text._Z17matrixMultiplyGPUPfS_S_iiiiii:
[----:B------:R-:W-:Y:S01]  /*0000*/  LDC R1, c[0x0][0x37c] ;  /* 0x0000df00ff017b82 */ /* 0x000fe20000000800 */
[----:B------:R-:W0:Y:S01]  /*0010*/  S2R R0, SR_CTAID.Y ;  /* 0x0000000000007919 */ /* 0x000e220000002600 */
[----:B------:R-:W1:Y:S01]  /*0020*/  LDCU UR4, c[0x0][0x360] ;  /* 0x00006c00ff0477ac */ /* 0x000e620008000800 */
[----:B------:R-:W0:Y:S01]  /*0030*/  S2R R3, SR_TID.Y ;  /* 0x0000000000037919 */ /* 0x000e220000002200 */
[----:B------:R-:W0:Y:S01]  /*0040*/  LDCU UR5, c[0x0][0x364] ;  /* 0x00006c80ff0577ac */ /* 0x000e220008000800 */
[----:B------:R-:W1:Y:S01]  /*0050*/  S2R R17, SR_CTAID.X ;  /* 0x0000000000117919 */ /* 0x000e620000002500 */
[----:B------:R-:W2:Y:S01]  /*0060*/  LDCU.64 UR6, c[0x0][0x3a8] ;  /* 0x00007500ff0677ac */ /* 0x000ea20008000a00 */
[----:B------:R-:W1:Y:S01]  /*0070*/  S2R R2, SR_TID.X ;  /* 0x0000000000027919 */ /* 0x000e620000002100 */
[----:B0-----:R-:W-:-:S05]  /*0080*/  IMAD R0, R0, UR5, R3 ;  /* 0x0000000500007c24 */ /* 0x001fca000f8e0203 */
[----:B--2---:R-:W-:Y:S01]  /*0090*/  ISETP.GE.AND P0, PT, R0, UR6, PT ;  /* 0x0000000600007c0c */ /* 0x004fe2000bf06270 */
[----:B-1----:R-:W-:-:S05]  /*00a0*/  IMAD R17, R17, UR4, R2 ;  /* 0x0000000411117c24 */ /* 0x002fca000f8e0202 */
[----:B------:R-:W-:-:S13]  /*00b0*/  ISETP.GE.OR P0, PT, R17, UR7, P0 ;  /* 0x0000000711007c0c */ /* 0x000fda0008706670 */
[----:B------:R-:W-:Y:S05]  /*00c0*/  @P0 EXIT ;  /* 0x000000000000094d */ /* 0x000fea0003800000 */
[----:B------:R-:W0:Y:S01]  /*00d0*/  LDC R19, c[0x0][0x39c] ;  /* 0x0000e700ff137b82 */ /* 0x000e220000000800 */
[----:B------:R-:W1:Y:S01]  /*00e0*/  LDCU.64 UR4, c[0x0][0x358] ;  /* 0x00006b00ff0477ac */ /* 0x000e620008000a00 */
[----:B------:R-:W-:Y:S01]  /*00f0*/  HFMA2 R29, -RZ, RZ, 0, 0 ;  /* 0x00000000ff1d7431 */ /* 0x000fe200000001ff */
[----:B0-----:R-:W-:-:S13]  /*0100*/  ISETP.GE.AND P0, PT, R19, 0x1, PT ;  /* 0x000000011300780c */ /* 0x001fda0003f06270 */
[----:B-1----:R-:W-:Y:S05]  /*0110*/  @!P0 BRA `(.L_x_3) ;  /* 0x0000000400f08947 */ /* 0x002fea0003800000 */
[C---:B------:R-:W-:Y:S01]  /*0120*/  ISETP.GE.U32.AND P1, PT, R19.reuse, 0x8, PT ;  /* 0x000000081300780c */ /* 0x040fe20003f26070 */
[----:B------:R-:W-:Y:S01]  /*0130*/  IMAD R18, R0, R19, RZ ;  /* 0x0000001300127224 */ /* 0x000fe200078e02ff */
[----:B------:R-:W-:Y:S02]  /*0140*/  LOP3.LUT R24, R19, 0x7, RZ, 0xc0, !PT ;  /* 0x0000000713187812 */ /* 0x000fe400078ec0ff */
[----:B------:R-:W-:Y:S02]  /*0150*/  MOV R29, RZ ;  /* 0x000000ff001d7202 */ /* 0x000fe40000000f00 */
[----:B------:R-:W-:Y:S02]  /*0160*/  ISETP.NE.AND P0, PT, R24, RZ, PT ;  /* 0x000000ff1800720c */ /* 0x000fe40003f05270 */
[----:B------:R-:W-:-:S05]  /*0170*/  MOV R21, RZ ;  /* 0x000000ff00157202 */ /* 0x000fca0000000f00 */
[----:B------:R-:W-:Y:S06]  /*0180*/  @!P1 BRA `(.L_x_4) ;  /* 0x0000000000c89947 */ /* 0x000fec0003800000 */
[----:B------:R-:W0:Y:S01]  /*0190*/  LDC.64 R2, c[0x0][0x380] ;  /* 0x0000e000ff027b82 */ /* 0x000e220000000a00 */
[----:B------:R-:W-:Y:S02]  /*01a0*/  LOP3.LUT R21, R19, 0x7ffffff8, RZ, 0xc0, !PT ;  /* 0x7ffffff813157812 */ /* 0x000fe400078ec0ff */
[----:B------:R-:W-:Y:S02]  /*01b0*/  MOV R29, RZ ;  /* 0x000000ff001d7202 */ /* 0x000fe40000000f00 */
[----:B------:R-:W-:Y:S02]  /*01c0*/  MOV R20, R17 ;  /* 0x0000001100147202 */ /* 0x000fe40000000f00 */
[----:B------:R-:W-:Y:S01]  /*01d0*/  IADD3 R16, PT, PT, -R21, RZ, RZ ;  /* 0x000000ff15107210 */ /* 0x000fe20007ffe1ff */
[----:B0-----:R-:W-:-:S03]  /*01e0*/  IMAD.WIDE.U32 R2, R18, 0x4, R2 ;  /* 0x0000000412027825 */ /* 0x001fc600078e0002 */
[----:B------:R-:W-:-:S04]  /*01f0*/  IADD3 R5, P1, PT, R2, 0x10, RZ ;  /* 0x0000001002057810 */ /* 0x000fc80007f3e0ff */
[----:B------:R-:W-:-:S09]  /*0200*/  IADD3.X R4, PT, PT, RZ, R3, RZ, P1, !PT ;  /* 0x00000003ff047210 */ /* 0x000fd20000ffe4ff */
.L_x_5:
[----:B------:R-:W0:Y:S01]  /*0210*/  LDC.64 R14, c[0x0][0x388] ;  /* 0x0000e200ff0e7b82 */ /* 0x000e220000000a00 */
[----:B------:R-:W-:Y:S02]  /*0220*/  MOV R2, R5 ;  /* 0x0000000500027202 */ /* 0x000fe40000000f00 */
[----:B------:R-:W-:-:S05]  /*0230*/  MOV R3, R4 ;  /* 0x0000000400037202 */ /* 0x000fca0000000f00 */
[----:B------:R-:W2:Y:S01]  /*0240*/  LDG.E R12, desc[UR4][R2.64+-0x10] ;  /* 0xfffff004020c7981 */ /* 0x000ea2000c1e1900 */
[----:B------:R-:W1:Y:S03]  /*0250*/  LDC R23, c[0x0][0x3a4] ;  /* 0x0000e900ff177b82 */ /* 0x000e660000000800 */
[----:B------:R-:W3:Y:S04]  /*0260*/  LDG.E R22, desc[UR4][R2.64+-0xc] ;  /* 0xfffff40402167981 */ /* 0x000ee8000c1e1900 */
[----:B------:R-:W4:Y:S04]  /*0270*/  LDG.E R27, desc[UR4][R2.64+-0x8] ;  /* 0xfffff804021b7981 */ /* 0x000f28000c1e1900 */
[----:B------:R-:W5:Y:S01]  /*0280*/  LDG.E R26, desc[UR4][R2.64+-0x4] ;  /* 0xfffffc04021a7981 */ /* 0x000f62000c1e1900 */
[----:B0-----:R-:W-:-:S05]  /*0290*/  IMAD.WIDE R14, R20, 0x4, R14 ;  /* 0x00000004140e7825 */ /* 0x001fca00078e020e */
[----:B------:R1:W2:Y:S02]  /*02a0*/  LDG.E R13, desc[UR4][R14.64] ;  /* 0x000000040e0d7981 */ /* 0x0002a4000c1e1900 */
[----:B-1----:R-:W-:-:S05]  /*02b0*/  IMAD.WIDE R14, R23, 0x4, R14 ;  /* 0x00000004170e7825 */ /* 0x002fca00078e020e */
[----:B------:R0:W3:Y:S01]  /*02c0*/  LDG.E R25, desc[UR4][R14.64] ;  /* 0x000000040e197981 */ /* 0x0000e2000c1e1900 */
[----:B------:R-:W-:-:S04]  /*02d0*/  IMAD.WIDE R10, R23, 0x4, R14 ;  /* 0x00000004170a7825 */ /* 0x000fc800078e020e */
[C---:B------:R-:W-:Y:S02]  /*02e0*/  IMAD.WIDE R8, R23.reuse, 0x4, R10 ;  /* 0x0000000417087825 */ /* 0x040fe400078e020a */
[----:B------:R-:W4:Y:S02]  /*02f0*/  LDG.E R10, desc[UR4][R10.64] ;  /* 0x000000040a0a7981 */ /* 0x000f24000c1e1900 */
[C---:B------:R-:W-:Y:S02]  /*0300*/  IMAD.WIDE R4, R23.reuse, 0x4, R8 ;  /* 0x0000000417047825 */ /* 0x040fe400078e0208 */
[----:B------:R-:W5:Y:S02]  /*0310*/  LDG.E R9, desc[UR4][R8.64] ;  /* 0x0000000408097981 */ /* 0x000f64000c1e1900 */
[C---:B------:R-:W-:Y:S02]  /*0320*/  IMAD.WIDE R6, R23.reuse, 0x4, R4 ;  /* 0x0000000417067825 */ /* 0x040fe400078e0204 */
[----:B------:R-:W5:Y:S04]  /*0330*/  LDG.E R11, desc[UR4][R2.64+0x4] ;  /* 0x00000404020b7981 */ /* 0x000f68000c1e1900 */
[----:B------:R-:W5:Y:S04]  /*0340*/  LDG.E R4, desc[UR4][R4.64] ;  /* 0x0000000404047981 */ /* 0x000f68000c1e1900 */
[----:B------:R-:W5:Y:S04]  /*0350*/  LDG.E R8, desc[UR4][R2.64+0xc] ;  /* 0x00000c0402087981 */ /* 0x000f68000c1e1900 */
[----:B------:R-:W5:Y:S01]  /*0360*/  LDG.E R5, desc[UR4][R2.64] ;  /* 0x0000000402057981 */ /* 0x000f62000c1e1900 */
[----:B--2---:R-:W-:Y:S01]  /*0370*/  FFMA R29, R12, R13, R29 ;  /* 0x0000000d0c1d7223 */ /* 0x004fe2000000001d */
[----:B------:R-:W-:-:S02]  /*0380*/  IMAD.WIDE R12, R23, 0x4, R6 ;  /* 0x00000004170c7825 */ /* 0x000fc400078e0206 */
[----:B------:R-:W2:Y:S02]  /*0390*/  LDG.E R6, desc[UR4][R6.64] ;  /* 0x0000000406067981 */ /* 0x000ea4000c1e1900 */
[----:B0-----:R-:W-:Y:S02]  /*03a0*/  IMAD.WIDE R14, R23, 0x4, R12 ;  /* 0x00000004170e7825 */ /* 0x001fe400078e020c */
[----:B------:R-:W2:Y:S04]  /*03b0*/  LDG.E R28, desc[UR4][R12.64] ;  /* 0x000000040c1c7981 */ /* 0x000ea8000c1e1900 */
[----:B------:R-:W2:Y:S04]  /*03c0*/  LDG.E R7, desc[UR4][R2.64+0x8] ;  /* 0x0000080402077981 */ /* 0x000ea8000c1e1900 */
[----:B------:R-:W2:Y:S01]  /*03d0*/  LDG.E R15, desc[UR4][R14.64] ;  /* 0x000000040e0f7981 */ /* 0x000ea2000c1e1900 */
[----:B---3--:R-:W-:Y:S01]  /*03e0*/  FFMA R22, R22, R25, R29 ;  /* 0x0000001916167223 */ /* 0x008fe2000000001d */
[----:B------:R-:W-:-:S03]  /*03f0*/  IADD3 R16, PT, PT, R16, 0x8, RZ ;  /* 0x0000000810107810 */ /* 0x000fc60007ffe0ff */
[----:B----4-:R-:W-:Y:S01]  /*0400*/  FFMA R27, R27, R10, R22 ;  /* 0x0000000a1b1b7223 */ /* 0x010fe20000000016 */
[----:B------:R-:W-:-:S03]  /*0410*/  ISETP.NE.AND P1, PT, R16, RZ, PT ;  /* 0x000000ff1000720c */ /* 0x000fc60003f25270 */
[----:B-----5:R-:W-:Y:S01]  /*0420*/  FFMA R26, R26, R9, R27 ;  /* 0x000000091a1a7223 */ /* 0x020fe2000000001b */
[----:B------:R-:W-:-:S03]  /*0430*/  LEA R20, R23, R20, 0x3 ;  /* 0x0000001417147211 */ /* 0x000fc600078e18ff */
[----:B------:R-:W-:Y:S01]  /*0440*/  FFMA R4, R5, R4, R26 ;  /* 0x0000000405047223 */ /* 0x000fe2000000001a */
[----:B------:R-:W-:-:S03]  /*0450*/  IADD3 R5, P2, PT, R2, 0x20, RZ ;  /* 0x0000002002057810 */ /* 0x000fc60007f5e0ff */
[----:B--2---:R-:W-:-:S04]  /*0460*/  FFMA R4, R11, R6, R4 ;  /* 0x000000060b047223 */ /* 0x004fc80000000004 */
[----:B------:R-:W-:Y:S01]  /*0470*/  FFMA R7, R7, R28, R4 ;  /* 0x0000001c07077223 */ /* 0x000fe20000000004 */
[----:B------:R-:W-:-:S03]  /*0480*/  IADD3.X R4, PT, PT, RZ, R3, RZ, P2, !PT ;  /* 0x00000003ff047210 */ /* 0x000fc600017fe4ff */
[----:B------:R-:W-:Y:S01]  /*0490*/  FFMA R29, R8, R15, R7 ;  /* 0x0000000f081d7223 */ /* 0x000fe20000000007 */
[----:B------:R-:W-:Y:S06]  /*04a0*/  @P1 BRA `(.L_x_5) ;  /* 0xfffffffc00581947 */ /* 0x000fec000383ffff */
.L_x_4:
[----:B------:R-:W-:Y:S05]  /*04b0*/  @!P0 BRA `(.L_x_3) ;  /* 0x0000000400088947 */ /* 0x000fea0003800000 */
[----:B------:R-:W-:Y:S02]  /*04c0*/  ISETP.GE.U32.AND P1, PT, R24, 0x4, PT ;  /* 0x000000041800780c */ /* 0x000fe40003f26070 */
[----:B------:R-:W-:-:S04]  /*04d0*/  LOP3.LUT R14, R19, 0x3, RZ, 0xc0, !PT ;  /* 0x00000003130e7812 */ /* 0x000fc800078ec0ff */
[----:B------:R-:W-:-:S07]  /*04e0*/  ISETP.NE.AND P0, PT, R14, RZ, PT ;  /* 0x000000ff0e00720c */ /* 0x000fce0003f05270 */
[----:B------:R-:W-:Y:S06]  /*04f0*/  @!P1 BRA `(.L_x_6) ;  /* 0x0000000000709947 */ /* 0x000fec0003800000 */
[----:B------:R-:W0:Y:S01]  /*0500*/  LDC R11, c[0x0][0x3a4] ;  /* 0x0000e900ff0b7b82 */ /* 0x000e220000000800 */
[----:B------:R-:W1:Y:S01]  /*0510*/  LDCU.64 UR8, c[0x0][0x380] ;  /* 0x00007000ff0877ac */ /* 0x000e620008000a00 */
[CC--:B------:R-:W-:Y:S02]  /*0520*/  IADD3 R3, PT, PT, R18.reuse, R21.reuse, RZ ;  /* 0x0000001512037210 */ /* 0x0c0fe40007ffe0ff */
[----:B------:R-:W-:-:S04]  /*0530*/  IADD3 R8, P1, PT, R18, R21, RZ ;  /* 0x0000001512087210 */ /* 0x000fc80007f3e0ff */
[----:B------:R-:W2:Y:S08]  /*0540*/  LDC.64 R4, c[0x0][0x388] ;  /* 0x0000e200ff047b82 */ /* 0x000eb00000000a00 */
[----:B------:R-:W3:Y:S01]  /*0550*/  LDC.64 R12, c[0x0][0x380] ;  /* 0x0000e000ff0c7b82 */ /* 0x000ee20000000a00 */
[----:B0-----:R-:W-:-:S04]  /*0560*/  IMAD R7, R21, R11, R17 ;  /* 0x0000000b15077224 */ /* 0x001fc800078e0211 */
[----:B--2---:R-:W-:-:S04]  /*0570*/  IMAD.WIDE R4, R7, 0x4, R4 ;  /* 0x0000000407047825 */ /* 0x004fc800078e0204 */
[----:B------:R-:W-:Y:S02]  /*0580*/  IMAD.WIDE R6, R11, 0x4, R4 ;  /* 0x000000040b067825 */ /* 0x000fe400078e0204 */
[----:B------:R-:W2:Y:S02]  /*0590*/  LDG.E R4, desc[UR4][R4.64] ;  /* 0x0000000404047981 */ /* 0x000ea4000c1e1900 */
[----:B---3--:R-:W-:Y:S01]  /*05a0*/  IMAD.WIDE.U32 R12, R3, 0x4, R12 ;  /* 0x00000004030c7825 */ /* 0x008fe200078e000c */
[----:B------:R-:W-:Y:S02]  /*05b0*/  IADD3.X R3, PT, PT, RZ, RZ, RZ, P1, !PT ;  /* 0x000000ffff037210 */ /* 0x000fe40000ffe4ff */
[----:B-1----:R-:W-:-:S03]  /*05c0*/  LEA R2, P1, R8, UR8, 0x2 ;  /* 0x0000000808027c11 */ /* 0x002fc6000f8210ff */
[----:B------:R-:W2:Y:S01]  /*05d0*/  LDG.E R12, desc[UR4][R12.64] ;  /* 0x000000040c0c7981 */ /* 0x000ea2000c1e1900 */
[----:B------:R-:W-:Y:S01]  /*05e0*/  LEA.HI.X R3, R8, UR9, R3, 0x2, P1 ;  /* 0x0000000908037c11 */ /* 0x000fe200088f1403 */
[C---:B------:R-:W-:Y:S02]  /*05f0*/  IMAD.WIDE R8, R11.reuse, 0x4, R6 ;  /* 0x000000040b087825 */ /* 0x040fe400078e0206 */
[----:B------:R-:W3:Y:S04]  /*0600*/  LDG.E R6, desc[UR4][R6.64] ;  /* 0x0000000406067981 */ /* 0x000ee8000c1e1900 */
[----:B------:R-:W3:Y:S01]  /*0610*/  LDG.E R16, desc[UR4][R2.64+0x4] ;  /* 0x0000040402107981 */ /* 0x000ee2000c1e1900 */
[----:B------:R-:W-:-:S03]  /*0620*/  IMAD.WIDE R10, R11, 0x4, R8 ;  /* 0x000000040b0a7825 */ /* 0x000fc600078e0208 */
[----:B------:R-:W4:Y:S04]  /*0630*/  LDG.E R20, desc[UR4][R8.64] ;  /* 0x0000000408147981 */ /* 0x000f28000c1e1900 */
[----:B------:R-:W4:Y:S04]  /*0640*/  LDG.E R15, desc[UR4][R2.64+0x8] ;  /* 0x00000804020f7981 */ /* 0x000f28000c1e1900 */
[----:B------:R-:W5:Y:S04]  /*0650*/  LDG.E R22, desc[UR4][R2.64+0xc] ;  /* 0x00000c0402167981 */ /* 0x000f68000c1e1900 */
[----:B------:R-:W5:Y:S01]  /*0660*/  LDG.E R10, desc[UR4][R10.64] ;  /* 0x000000040a0a7981 */ /* 0x000f62000c1e1900 */
[----:B------:R-:W-:Y:S01]  /*0670*/  IADD3 R21, PT, PT, R21, 0x4, RZ ;  /* 0x0000000415157810 */ /* 0x000fe20007ffe0ff */
[----:B--2---:R-:W-:-:S04]  /*0680*/  FFMA R29, R12, R4, R29 ;  /* 0x000000040c1d7223 */ /* 0x004fc8000000001d */
[----:B---3--:R-:W-:-:S04]  /*0690*/  FFMA R16, R16, R6, R29 ;  /* 0x0000000610107223 */ /* 0x008fc8000000001d */
[----:B----4-:R-:W-:-:S04]  /*06a0*/  FFMA R15, R15, R20, R16 ;  /* 0x000000140f0f7223 */ /* 0x010fc80000000010 */
[----:B-----5:R-:W-:-:S07]  /*06b0*/  FFMA R29, R22, R10, R15 ;  /* 0x0000000a161d7223 */ /* 0x020fce000000000f */
.L_x_6:
[----:B------:R-:W-:Y:S05]  /*06c0*/  @!P0 BRA `(.L_x_3) ;  /* 0x0000000000848947 */ /* 0x000fea0003800000 */
[----:B------:R-:W-:Y:S01]  /*06d0*/  ISETP.NE.AND P1, PT, R14, 0x1, PT ;  /* 0x000000010e00780c */ /* 0x000fe20003f25270 */
[----:B------:R-:W0:Y:S01]  /*06e0*/  LDC.64 R10, c[0x0][0x380] ;  /* 0x0000e000ff0a7b82 */ /* 0x000e220000000a00 */
[----:B------:R-:W-:-:S04]  /*06f0*/  LOP3.LUT R19, R19, 0x1, RZ, 0xc0, !PT ;  /* 0x0000000113137812 */ /* 0x000fc800078ec0ff */
[----:B------:R-:W-:-:S03]  /*0700*/  ISETP.NE.U32.AND P0, PT, R19, 0x1, PT ;  /* 0x000000011300780c */ /* 0x000fc60003f05070 */
[----:B------:R-:W1:Y:S04]  /*0710*/  LDC.64 R8, c[0x0][0x388] ;  /* 0x0000e200ff087b82 */ /* 0x000e680000000a00 */
[CC--:B------:R-:W-:Y:S02]  /*0720*/  @P1 IADD3 R13, PT, PT, R18.reuse, R21.reuse, RZ ;  /* 0x00000015120d1210 */ /* 0x0c0fe40007ffe0ff */
[----:B------:R-:W-:Y:S02]  /*0730*/  @P1 IADD3 R16, P2, PT, R18, R21, RZ ;  /* 0x0000001512101210 */ /* 0x000fe40007f5e0ff */
[----:B------:R-:W2:Y:S08]  /*0740*/  @P1 LDC R14, c[0x0][0x3a4] ;  /* 0x0000e900ff0e1b82 */ /* 0x000eb00000000800 */
[----:B------:R-:W3:Y:S01]  /*0750*/  @P1 LDC.64 R6, c[0x0][0x380] ;  /* 0x0000e000ff061b82 */ /* 0x000ee20000000a00 */
[----:B0-----:R-:W-:Y:S01]  /*0760*/  @P1 IMAD.WIDE.U32 R10, R13, 0x4, R10 ;  /* 0x000000040d0a1825 */ /* 0x001fe200078e000a */
[----:B------:R-:W-:-:S05]  /*0770*/  @P1 IADD3.X R13, PT, PT, RZ, RZ, RZ, P2, !PT ;  /* 0x000000ffff0d1210 */ /* 0x000fca00017fe4ff */
[----:B------:R-:W4:Y:S01]  /*0780*/  @P1 LDG.E R10, desc[UR4][R10.64] ;  /* 0x000000040a0a1981 */ /* 0x000f22000c1e1900 */
[----:B------:R-:W0:Y:S08]  /*0790*/  @!P0 LDC R12, c[0x0][0x3a4] ;  /* 0x0000e900ff0c8b82 */ /* 0x000e300000000800 */
[----:B------:R-:W5:Y:S01]  /*07a0*/  LDC.64 R2, c[0x0][0x380] ;  /* 0x0000e000ff027b82 */ /* 0x000f620000000a00 */
[C---:B--2---:R-:W-:Y:S01]  /*07b0*/  @P1 IMAD R15, R21.reuse, R14, R17 ;  /* 0x0000000e150f1224 */ /* 0x044fe200078e0211 */
[----:B------:R-:W-:-:S03]  /*07c0*/  @P1 IADD3 R21, PT, PT, R21, 0x2, RZ ;  /* 0x0000000215151810 */ /* 0x000fc60007ffe0ff */
[----:B-1----:R-:W-:-:S03]  /*07d0*/  @P1 IMAD.WIDE R8, R15, 0x4, R8 ;  /* 0x000000040f081825 */ /* 0x002fc600078e0208 */
[----:B------:R-:W1:Y:S01]  /*07e0*/  LDC.64 R4, c[0x0][0x388] ;  /* 0x0000e200ff047b82 */ /* 0x000e620000000a00 */
[----:B---3--:R-:W-:Y:S01]  /*07f0*/  @P1 LEA R6, P2, R16, R6, 0x2 ;  /* 0x0000000610061211 */ /* 0x008fe200078410ff */
[----:B------:R-:W-:-:S03]  /*0800*/  @P1 IMAD.WIDE R14, R14, 0x4, R8 ;  /* 0x000000040e0e1825 */ /* 0x000fc600078e0208 */
[----:B------:R-:W-:Y:S02]  /*0810*/  @P1 LEA.HI.X R7, R16, R7, R13, 0x2, P2 ;  /* 0x0000000710071211 */ /* 0x000fe400010f140d */
[----:B------:R-:W-:Y:S01]  /*0820*/  @!P0 IADD3 R13, PT, PT, R18, R21, RZ ;  /* 0x00000015120d8210 */ /* 0x000fe20007ffe0ff */
[----:B0-----:R-:W-:Y:S01]  /*0830*/  @!P0 IMAD R21, R21, R12, R17 ;  /* 0x0000000c15158224 */ /* 0x001fe200078e0211 */
[----:B------:R-:W4:Y:S04]  /*0840*/  @P1 LDG.E R16, desc[UR4][R8.64] ;  /* 0x0000000408101981 */ /* 0x000f28000c1e1900 */
[----:B------:R-:W2:Y:S01]  /*0850*/  @P1 LDG.E R7, desc[UR4][R6.64+0x4] ;  /* 0x0000040406071981 */ /* 0x000ea2000c1e1900 */
[----:B-----5:R-:W-:-:S03]  /*0860*/  @!P0 IMAD.WIDE.U32 R2, R13, 0x4, R2 ;  /* 0x000000040d028825 */ /* 0x020fc600078e0002 */
[----:B------:R-:W2:Y:S04]  /*0870*/  @P1 LDG.E R14, desc[UR4][R14.64] ;  /* 0x000000040e0e1981 */ /* 0x000ea8000c1e1900 */
[----:B------:R-:W3:Y:S01]  /*0880*/  @!P0 LDG.E R2, desc[UR4][R2.64] ;  /* 0x0000000402028981 */ /* 0x000ee2000c1e1900 */
[----:B-1----:R-:W-:-:S06]  /*0890*/  @!P0 IMAD.WIDE R4, R21, 0x4, R4 ;  /* 0x0000000415048825 */ /* 0x002fcc00078e0204 */
[----:B------:R-:W3:Y:S01]  /*08a0*/  @!P0 LDG.E R4, desc[UR4][R4.64] ;  /* 0x0000000404048981 */ /* 0x000ee2000c1e1900 */
[----:B----4-:R-:W-:-:S04]  /*08b0*/  @P1 FFMA R10, R10, R16, R29 ;  /* 0x000000100a0a1223 */ /* 0x010fc8000000001d */
[----:B--2---:R-:W-:-:S04]  /*08c0*/  @P1 FFMA R29, R7, R14, R10 ;  /* 0x0000000e071d1223 */ /* 0x004fc8000000000a */
[----:B---3--:R-:W-:-:S07]  /*08d0*/  @!P0 FFMA R29, R2, R4, R29 ;  /* 0x00000004021d8223 */ /* 0x008fce000000001d */
.L_x_3:
[----:B------:R-:W0:Y:S01]  /*08e0*/  LDC.64 R2, c[0x0][0x390] ;  /* 0x0000e400ff027b82 */ /* 0x000e220000000a00 */
[----:B------:R-:W-:-:S04]  /*08f0*/  IMAD R17, R0, UR7, R17 ;  /* 0x0000000700117c24 */ /* 0x000fc8000f8e0211 */
[----:B0-----:R-:W-:-:S05]  /*0900*/  IMAD.WIDE R2, R17, 0x4, R2 ;  /* 0x0000000411027825 */ /* 0x001fca00078e0202 */
[----:B------:R-:W-:Y:S01]  /*0910*/  STG.E desc[UR4][R2.64], R29 ;  /* 0x0000001d02007986 */ /* 0x000fe2000c101904 */
[----:B------:R-:W-:Y:S05]  /*0920*/  EXIT ;  /* 0x000000000000794d */ /* 0x000fea0003800000 */
.L_x_7:
        /* <DEDUP_REMOVED lines=13> */
.L_x_9:


//--------------------- .nv.shared._Z22matrixMultiplyGPUTiledPfS_S_iiiiii --------------------------
	.section	.nv.shared._Z22matrixMultiplyGPUTiledPfS_S_iiiiii,"aw",@nobits
	.sectionflags	@""
	.align	4
.nv.shared._Z22matrixMultiplyGPUTiledPfS_S_iiiiii:
	.zero		3072


//--------------------- .nv.shared.reserved.0     --------------------------
	.section	.nv.shared.reserved.0,"aw",@nobits
	.weak		__nv_reservedSMEM_offset_0_alias
	.size		__nv_reservedSMEM_offset_0_alias, 0, 64
	.other		__nv_reservedSMEM_offset_0_alias,@"STO_CUDA_RESERVED_SHARED STV_DEFAULT"
__nv_reservedSMEM_offset_0_alias:
	.zero		0
	.zero		64


//--------------------- .nv.constant0._Z22matrixMultiplyGPUTiledPfS_S_iiiiii --------------------------
	.section	.nv.constant0._Z22matrixMultiplyGPUTiledPfS_S_iiiiii,"a",@progbits
	.sectionflags	@""
	.align	4
.nv.constant0._Z22matrixMultiplyGPUTiledPfS_S_iiiiii:
	.zero		944


//--------------------- .nv.constant0._Z17matrixMultiplyGPUPfS_S_iiiiii --------------------------
	.section	.nv.constant0._Z17matrixMultiplyGPUPfS_S_iiiiii,"a",@progbits
	.sectionflags	@""
	.align	4
.nv.constant0._Z17matrixMultiplyGPUPfS_S_iiiiii:
	.zero		944


//--------------------- SYMBOLS --------------------------

	.type		.nv.reservedSmem.offset0,@object
	.size		.nv.reservedSmem.offset0,0x4
	.type		.nv.reservedSmem.cap,@object
	.size		.nv.reservedSmem.cap,0x4
